//
// Generated by NVIDIA NVVM Compiler
//
// Compiler Build ID: CL-36424714
// Cuda compilation tools, release 13.0, V13.0.88
// Based on NVVM 20.0.0
//

.version 9.0
.target sm_100
.address_size 64

	// .globl	_Z11convolutionPfiiiiS_
.const .align 4 .b8 d_filterKernel[12] = {0, 0, 128, 191, 0, 0, 0, 0, 0, 0, 128, 63};
.extern .shared .align 16 .b8 imageTile[];

.visible .entry _Z11convolutionPfiiiiS_(
	.param .u64 .ptr .align 1 _Z11convolutionPfiiiiS__param_0,
	.param .u32 _Z11convolutionPfiiiiS__param_1,
	.param .u32 _Z11convolutionPfiiiiS__param_2,
	.param .u32 _Z11convolutionPfiiiiS__param_3,
	.param .u32 _Z11convolutionPfiiiiS__param_4,
	.param .u64 .ptr .align 1 _Z11convolutionPfiiiiS__param_5
)
{
	.reg .pred 	%p<35>;
	.reg .b32 	%r<56>;
	.reg .b32 	%f<9>;
	.reg .b64 	%rd<21>;

	ld.param.u64 	%rd3, [_Z11convolutionPfiiiiS__param_0];
	ld.param.u32 	%r23, [_Z11convolutionPfiiiiS__param_1];
	ld.param.u32 	%r24, [_Z11convolutionPfiiiiS__param_2];
	ld.param.u32 	%r25, [_Z11convolutionPfiiiiS__param_3];
	ld.param.u32 	%r26, [_Z11convolutionPfiiiiS__param_4];
	ld.param.u64 	%rd4, [_Z11convolutionPfiiiiS__param_5];
	cvta.to.global.u64 	%rd1, %rd3;
	cvta.to.global.u64 	%rd2, %rd4;
	mov.u32 	%r27, %ctaid.x;
	mul.lo.s32 	%r1, %r25, %r27;
	mov.u32 	%r28, %ctaid.y;
	mul.lo.s32 	%r2, %r26, %r28;
	mov.u32 	%r3, %ntid.x;
	mov.u32 	%r4, %tid.x;
	mov.u32 	%r5, %tid.y;
	add.s32 	%r6, %r2, %r5;
	setp.ge.u32 	%p1, %r6, %r24;
	mov.u32 	%r7, %ntid.y;
	add.s32 	%r8, %r4, %r1;
	setp.ge.u32 	%p2, %r8, %r23;
	mad.lo.s32 	%r29, %r4, %r7, %r5;
	shl.b32 	%r30, %r29, 2;
	mov.u32 	%r31, imageTile;
	add.s32 	%r9, %r31, %r30;
	or.pred  	%p3, %p1, %p2;
	@%p3 bra 	$L__BB0_2;
	mad.lo.s32 	%r32, %r8, %r24, %r6;
	mul.wide.u32 	%rd5, %r32, 4;
	add.s64 	%rd6, %rd1, %rd5;
	ld.global.f32 	%f1, [%rd6];
	st.shared.f32 	[%r9], %f1;
$L__BB0_2:
	setp.ge.u32 	%p4, %r6, %r24;
	add.s32 	%r10, %r3, %r4;
	add.s32 	%r11, %r8, %r3;
	setp.ge.u32 	%p5, %r11, %r23;
	mad.lo.s32 	%r33, %r10, %r7, %r5;
	shl.b32 	%r34, %r33, 2;
	add.s32 	%r12, %r31, %r34;
	or.pred  	%p6, %p4, %p5;
	@%p6 bra 	$L__BB0_4;
	mad.lo.s32 	%r36, %r11, %r24, %r6;
	mul.wide.u32 	%rd7, %r36, 4;
	add.s64 	%rd8, %rd1, %rd7;
	ld.global.f32 	%f2, [%rd8];
	st.shared.f32 	[%r12], %f2;
$L__BB0_4:
	setp.ge.u32 	%p7, %r6, %r24;
	add.s32 	%r13, %r10, %r3;
	add.s32 	%r14, %r11, %r3;
	setp.ge.u32 	%p8, %r14, %r23;
	mad.lo.s32 	%r37, %r13, %r7, %r5;
	shl.b32 	%r38, %r37, 2;
	add.s32 	%r15, %r31, %r38;
	or.pred  	%p9, %p7, %p8;
	@%p9 bra 	$L__BB0_6;
	mad.lo.s32 	%r40, %r14, %r24, %r6;
	mul.wide.u32 	%rd9, %r40, 4;
	add.s64 	%rd10, %rd1, %rd9;
	ld.global.f32 	%f3, [%rd10];
	st.shared.f32 	[%r15], %f3;
$L__BB0_6:
	setp.ge.u32 	%p10, %r6, %r24;
	add.s32 	%r16, %r13, %r3;
	add.s32 	%r17, %r14, %r3;
	setp.ge.u32 	%p11, %r17, %r23;
	mad.lo.s32 	%r41, %r16, %r7, %r5;
	shl.b32 	%r42, %r41, 2;
	add.s32 	%r18, %r31, %r42;
	or.pred  	%p12, %p10, %p11;
	@%p12 bra 	$L__BB0_8;
	mad.lo.s32 	%r44, %r17, %r24, %r6;
	mul.wide.u32 	%rd11, %r44, 4;
	add.s64 	%rd12, %rd1, %rd11;
	ld.global.f32 	%f4, [%rd12];
	st.shared.f32 	[%r18], %f4;
$L__BB0_8:
	bar.sync 	0;
	shl.b32 	%r19, %r3, 2;
	setp.eq.s32 	%p13, %r5, 0;
	add.s32 	%r20, %r7, -1;
	setp.ge.u32 	%p14, %r5, %r20;
	add.s32 	%r21, %r24, -2;
	add.s32 	%r46, %r5, %r1;
	add.s32 	%r47, %r46, %r2;
	add.s32 	%r22, %r47, 2;
	setp.eq.s32 	%p15, %r4, 0;
	setp.ge.u32 	%p16, %r4, %r19;
	or.pred  	%p17, %p13, %p15;
	or.pred  	%p18, %p17, %p16;
	or.pred  	%p19, %p18, %p14;
	@%p19 bra 	$L__BB0_10;
	ld.shared.f32 	%f5, [%r9];
	mad.lo.s32 	%r49, %r4, %r21, %r22;
	mul.wide.u32 	%rd13, %r49, 4;
	add.s64 	%rd14, %rd2, %rd13;
	st.global.f32 	[%rd14], %f5;
$L__BB0_10:
	setp.ge.u32 	%p20, %r5, %r20;
	setp.eq.s32 	%p21, %r5, 0;
	setp.ge.u32 	%p22, %r10, %r19;
	or.pred  	%p23, %p22, %p20;
	or.pred  	%p24, %p23, %p21;
	@%p24 bra 	$L__BB0_12;
	ld.shared.f32 	%f6, [%r12];
	mad.lo.s32 	%r51, %r10, %r21, %r22;
	mul.wide.u32 	%rd15, %r51, 4;
	add.s64 	%rd16, %rd2, %rd15;
	st.global.f32 	[%rd16], %f6;
$L__BB0_12:
	setp.ge.u32 	%p25, %r5, %r20;
	setp.eq.s32 	%p26, %r5, 0;
	setp.ge.u32 	%p27, %r13, %r19;
	or.pred  	%p28, %p27, %p25;
	or.pred  	%p29, %p28, %p26;
	@%p29 bra 	$L__BB0_14;
	ld.shared.f32 	%f7, [%r15];
	mad.lo.s32 	%r53, %r13, %r21, %r22;
	mul.wide.u32 	%rd17, %r53, 4;
	add.s64 	%rd18, %rd2, %rd17;
	st.global.f32 	[%rd18], %f7;
$L__BB0_14:
	setp.ge.u32 	%p30, %r5, %r20;
	setp.eq.s32 	%p31, %r5, 0;
	setp.ge.u32 	%p32, %r16, %r19;
	or.pred  	%p33, %p32, %p30;
	or.pred  	%p34, %p33, %p31;
	@%p34 bra 	$L__BB0_16;
	ld.shared.f32 	%f8, [%r18];
	mad.lo.s32 	%r55, %r16, %r21, %r22;
	mul.wide.u32 	%rd19, %r55, 4;
	add.s64 	%rd20, %rd2, %rd19;
	st.global.f32 	[%rd20], %f8;
$L__BB0_16:
	ret;

}


// ===== COMPILED SASS (sm_100) =====

	.target	sm_100

	.elftype	@"ET_EXEC"


//--------------------- .note.nv.tkinfo           --------------------------
	.section	.note.nv.tkinfo,"",@"SHT_NOTE"
	.sectionflags	@"SHF_NOTE_NV_TKINFO"
	.tkinfo
        /*0018*/ 	.word	0x00000002
        /*0030*/ 	.string	""
        /*0030*/ 	.string	"ptxas"
        /*0030*/ 	.string	"Cuda compilation tools, release 13.0, V13.0.88"
        /*0030*/ 	.string	"Build cuda_13.0.r13.0/compiler.36424714_0"
        /*0030*/ 	.string	"-arch sm_100 -m 64 "



//--------------------- .note.nv.cuinfo           --------------------------
	.section	.note.nv.cuinfo,"",@"SHT_NOTE"
	.sectionflags	@"SHF_NOTE_NV_CUINFO"
        /*0018*/ 	.short	0x0002
        /*001a*/ 	.short	0x0064
        /*001c*/ 	.short	0x0082
	.zero		2


//--------------------- .nv.info                  --------------------------
	.section	.nv.info,"",@"SHT_CUDA_INFO"
	.align	4


	//----- nvinfo : EIATTR_REGCOUNT
	.align		4
        /*0000*/ 	.byte	0x04, 0x2f
        /*0002*/ 	.short	(.L_2 - .L_1)
	.align		4
.L_1:
        /*0004*/ 	.word	index@(_Z11convolutionPfiiiiS_)
        /*0008*/ 	.word	0x0000001e


	//----- nvinfo : EIATTR_FRAME_SIZE
	.align		4
.L_2:
        /*000c*/ 	.byte	0x04, 0x11
        /*000e*/ 	.short	(.L_4 - .L_3)
	.align		4
.L_3:
        /*0010*/ 	.word	index@(_Z11convolutionPfiiiiS_)
        /*0014*/ 	.word	0x00000000


	//----- nvinfo : EIATTR_MIN_STACK_SIZE
	.align		4
.L_4:
        /*0018*/ 	.byte	0x04, 0x12
        /*001a*/ 	.short	(.L_6 - .L_5)
	.align		4
.L_5:
        /*001c*/ 	.word	index@(_Z11convolutionPfiiiiS_)
        /*0020*/ 	.word	0x00000000
.L_6:


//--------------------- .nv.compat                --------------------------
	.section	.nv.compat,"",@"SHT_CUDA_COMPAT_INFO"
	.align	4
        /*0000*/ 	.byte	0x02, 0x09, 0x00, 0x00, 0x02, 0x02, 0x01, 0x00, 0x02, 0x05, 0x05, 0x00, 0x03, 0x07, 0x01, 0x01
        /*0010*/ 	.byte	0x02, 0x03, 0x00, 0x00, 0x02, 0x06, 0x01, 0x00, 0x04, 0x0b, 0x08, 0x00, 0x09, 0x00, 0x00, 0x00
        /*0020*/ 	.byte	0x00, 0x00, 0x00, 0x00


//--------------------- .nv.info._Z11convolutionPfiiiiS_ --------------------------
	.section	.nv.info._Z11convolutionPfiiiiS_,"",@"SHT_CUDA_INFO"
	.sectionflags	@""
	.align	4


	//----- nvinfo : EIATTR_CUDA_API_VERSION
	.align		4
        /*0000*/ 	.byte	0x04, 0x37
        /*0002*/ 	.short	(.L_8 - .L_7)
.L_7:
        /*0004*/ 	.word	0x00000082


	//----- nvinfo : EIATTR_KPARAM_INFO
	.align		4
.L_8:
        /*0008*/ 	.byte	0x04, 0x17
        /*000a*/ 	.short	(.L_10 - .L_9)
.L_9:
        /*000c*/ 	.word	0x00000000
        /*0010*/ 	.short	0x0005
        /*0012*/ 	.short	0x0018
        /*0014*/ 	.byte	0x00, 0xf5, 0x21, 0x00


	//----- nvinfo : EIATTR_KPARAM_INFO
	.align		4
.L_10:
        /*0018*/ 	.byte	0x04, 0x17
        /*001a*/ 	.short	(.L_12 - .L_11)
.L_11:
        /*001c*/ 	.word	0x00000000
        /*0020*/ 	.short	0x0004
        /*0022*/ 	.short	0x0014
        /*0024*/ 	.byte	0x00, 0xf0, 0x11, 0x00


	//----- nvinfo : EIATTR_KPARAM_INFO
	.align		4
.L_12:
        /*0028*/ 	.byte	0x04, 0x17
        /*002a*/ 	.short	(.L_14 - .L_13)
.L_13:
        /*002c*/ 	.word	0x00000000
        /*0030*/ 	.short	0x0003
        /*0032*/ 	.short	0x0010
        /*0034*/ 	.byte	0x00, 0xf0, 0x11, 0x00


	//----- nvinfo : EIATTR_KPARAM_INFO
	.align		4
.L_14:
        /*0038*/ 	.byte	0x04, 0x17
        /*003a*/ 	.short	(.L_16 - .L_15)
.L_15:
        /*003c*/ 	.word	0x00000000
        /*0040*/ 	.short	0x0002
        /*0042*/ 	.short	0x000c
        /*0044*/ 	.byte	0x00, 0xf0, 0x11, 0x00


	//----- nvinfo : EIATTR_KPARAM_INFO
	.align		4
.L_16:
        /*0048*/ 	.byte	0x04, 0x17
        /*004a*/ 	.short	(.L_18 - .L_17)
.L_17:
        /*004c*/ 	.word	0x00000000
        /*0050*/ 	.short	0x0001
        /*0052*/ 	.short	0x0008
        /*0054*/ 	.byte	0x00, 0xf0, 0x11, 0x00


	//----- nvinfo : EIATTR_KPARAM_INFO
	.align		4
.L_18:
        /*0058*/ 	.byte	0x04, 0x17
        /*005a*/ 	.short	(.L_20 - .L_19)
.L_19:
        /*005c*/ 	.word	0x00000000
        /*0060*/ 	.short	0x0000
        /*0062*/ 	.short	0x0000
        /*0064*/ 	.byte	0x00, 0xf5, 0x21, 0x00


	//----- nvinfo : EIATTR_SPARSE_MMA_MASK
	.align		4
.L_20:
        /*0068*/ 	.byte	0x03, 0x50
        /*006a*/ 	.short	0x0000


	//----- nvinfo : EIATTR_MAXREG_COUNT
	.align		4
        /*006c*/ 	.byte	0x03, 0x1b
        /*006e*/ 	.short	0x00ff


	//----- nvinfo : EIATTR_NUM_BARRIERS
	.align		4
        /*0070*/ 	.byte	0x02, 0x4c
        /*0072*/ 	.byte	0x01
	.zero		1


	//----- nvinfo : EIATTR_MERCURY_ISA_VERSION
	.align		4
        /*0074*/ 	.byte	0x03, 0x5f
        /*0076*/ 	.short	0x0101


	//----- nvinfo : EIATTR_VRC_CTA_INIT_COUNT
	.align		4
        /*0078*/ 	.byte	0x02, 0x4a
	.zero		1
	.zero		1


	//----- nvinfo : EIATTR_EXIT_INSTR_OFFSETS
	.align		4
        /*007c*/ 	.byte	0x04, 0x1c
        /*007e*/ 	.short	(.L_22 - .L_21)


	//   ....[0]....
.L_21:
        /*0080*/ 	.word	0x000005a0


	//   ....[1]....
        /*0084*/ 	.word	0x00000600


	//----- nvinfo : EIATTR_CBANK_PARAM_SIZE
	.align		4
.L_22:
        /*0088*/ 	.byte	0x03, 0x19
        /*008a*/ 	.short	0x0020


	//----- nvinfo : EIATTR_PARAM_CBANK
	.align		4
        /*008c*/ 	.byte	0x04, 0x0a
        /*008e*/ 	.short	(.L_24 - .L_23)
	.align		4
.L_23:
        /*0090*/ 	.word	index@(.nv.constant0._Z11convolutionPfiiiiS_)
        /*0094*/ 	.short	0x0380
        /*0096*/ 	.short	0x0020


	//----- nvinfo : EIATTR_SW_WAR
	.align		4
.L_24:
        /*0098*/ 	.byte	0x04, 0x36
        /*009a*/ 	.short	(.L_26 - .L_25)
.L_25:
        /*009c*/ 	.word	0x00000008
.L_26:


//--------------------- .nv.callgraph             --------------------------
	.section	.nv.callgraph,"",@"SHT_CUDA_CALLGRAPH"
	.align	4
	.sectionentsize	8
	.align		4
        /*0000*/ 	.word	0x00000000
	.align		4
        /*0004*/ 	.word	0xffffffff
	.align		4
        /*0008*/ 	.word	0x00000000
	.align		4
        /*000c*/ 	.word	0xfffffffe
	.align		4
        /*0010*/ 	.word	0x00000000
	.align		4
        /*0014*/ 	.word	0xfffffffd
	.align		4
        /*0018*/ 	.word	0x00000000
	.align		4
        /*001c*/ 	.word	0xfffffffc


//--------------------- .nv.constant3             --------------------------
	.section	.nv.constant3,"a",@progbits
	.align	4
.nv.constant3:
	.type		d_filterKernel,@object
	.size		d_filterKernel,(.L_0 - d_filterKernel)
d_filterKernel:
        /*0000*/ 	.byte	0x00, 0x00, 0x80, 0xbf, 0x00, 0x00, 0x00, 0x00, 0x00, 0x00, 0x80, 0x3f
.L_0:


//--------------------- .text._Z11convolutionPfiiiiS_ --------------------------
	.section	.text._Z11convolutionPfiiiiS_,"ax",@progbits
	.align	128
        .global         _Z11convolutionPfiiiiS_
        .type           _Z11convolutionPfiiiiS_,@function
        .size           _Z11convolutionPfiiiiS_,(.L_x_1 - _Z11convolutionPfiiiiS_)
        .other          _Z11convolutionPfiiiiS_,@"STO_CUDA_ENTRY STV_DEFAULT"
_Z11convolutionPfiiiiS_:
.text._Z11convolutionPfiiiiS_:
[----:B------:R-:W-:Y:S01]  /*0000*/  LDC R1, c[0x0][0x37c] ;  /* 0x0000df00ff017b82 */ /* 0x000fe20000000800 */
[----:B------:R-:W0:Y:S07]  /*0010*/  S2R R5, SR_TID.X ;  /* 0x0000000000057919 */ /* 0x000e2e0000002100 */
[----:B------:R-:W0:Y:S01]  /*0020*/  S2UR UR7, SR_CTAID.X ;  /* 0x00000000000779c3 */ /* 0x000e220000002500 */
[----:B------:R-:W1:Y:S01]  /*0030*/  LDCU UR11, c[0x0][0x360] ;  /* 0x00006c00ff0b77ac */ /* 0x000e620008000800 */
[----:B------:R-:W2:Y:S01]  /*0040*/  S2R R0, SR_TID.Y ;  /* 0x0000000000007919 */ /* 0x000ea20000002200 */
[----:B------:R-:W3:Y:S05]  /*0050*/  LDCU.64 UR12, c[0x0][0x388] ;  /* 0x00007100ff0c77ac */ /* 0x000eea0008000a00 */
[----:B------:R-:W0:Y:S01]  /*0060*/  LDC.64 R2, c[0x0][0x390] ;  /* 0x0000e400ff027b82 */ /* 0x000e220000000a00 */
[----:B------:R-:W4:Y:S07]  /*0070*/  LDCU.64 UR8, c[0x0][0x358] ;  /* 0x00006b00ff0877ac */ /* 0x000f2e0008000a00 */
[----:B------:R-:W2:Y:S01]  /*0080*/  S2UR UR10, SR_CTAID.Y ;  /* 0x00000000000a79c3 */ /* 0x000ea20000002600 */
[----:B0-----:R-:W-:-:S05]  /*0090*/  IMAD R7, R2, UR7, R5 ;  /* 0x0000000702077c24 */ /* 0x001fca000f8e0205 */
[C---:B-1----:R-:W-:Y:S02]  /*00a0*/  IADD3 R17, PT, PT, R7.reuse, UR11, RZ ;  /* 0x0000000b07117c10 */ /* 0x042fe4000fffe0ff */
[----:B---3--:R-:W-:Y:S01]  /*00b0*/  ISETP.GE.U32.AND P1, PT, R7, UR12, PT ;  /* 0x0000000c07007c0c */ /* 0x008fe2000bf26070 */
[----:B--2---:R-:W-:Y:S01]  /*00c0*/  IMAD R14, R3, UR10, R0 ;  /* 0x0000000a030e7c24 */ /* 0x004fe2000f8e0200 */
[C---:B------:R-:W-:Y:S02]  /*00d0*/  IADD3 R19, PT, PT, R17.reuse, UR11, RZ ;  /* 0x0000000b11137c10 */ /* 0x040fe4000fffe0ff */
[----:B------:R-:W-:Y:S02]  /*00e0*/  ISETP.GE.U32.AND P0, PT, R17, UR12, PT ;  /* 0x0000000c11007c0c */ /* 0x000fe4000bf06070 */
[----:B------:R-:W-:Y:S01]  /*00f0*/  ISETP.GE.U32.OR P1, PT, R14, UR13, P1 ;  /* 0x0000000d0e007c0c */ /* 0x000fe20008f26470 */
[C---:B------:R-:W-:Y:S01]  /*0100*/  VIADD R21, R19.reuse, UR11 ;  /* 0x0000000b13157c36 */ /* 0x040fe20008000000 */
[----:B------:R-:W-:-:S02]  /*0110*/  ISETP.GE.U32.AND P3, PT, R19, UR12, PT ;  /* 0x0000000c13007c0c */ /* 0x000fc4000bf66070 */
[C---:B------:R-:W-:Y:S02]  /*0120*/  ISETP.GE.U32.OR P0, PT, R14.reuse, UR13, P0 ;  /* 0x0000000d0e007c0c */ /* 0x040fe40008706470 */
[----:B------:R-:W-:Y:S02]  /*0130*/  ISETP.GE.U32.AND P2, PT, R21, UR12, PT ;  /* 0x0000000c15007c0c */ /* 0x000fe4000bf46070 */
[C---:B------:R-:W-:Y:S02]  /*0140*/  ISETP.GE.U32.OR P3, PT, R14.reuse, UR13, P3 ;  /* 0x0000000d0e007c0c */ /* 0x040fe40009f66470 */
[----:B------:R-:W-:-:S03]  /*0150*/  ISETP.GE.U32.OR P2, PT, R14, UR13, P2 ;  /* 0x0000000d0e007c0c */ /* 0x000fc60009746470 */
[----:B------:R-:W0:Y:S01]  /*0160*/  @!P1 LDC.64 R12, c[0x0][0x380] ;  /* 0x0000e000ff0c9b82 */ /* 0x000e220000000a00 */
[----:B------:R-:W-:-:S07]  /*0170*/  @!P1 IMAD R15, R7, UR13, R14 ;  /* 0x0000000d070f9c24 */ /* 0x000fce000f8e020e */
[----:B------:R-:W1:Y:S08]  /*0180*/  @!P0 LDC.64 R10, c[0x0][0x380] ;  /* 0x0000e000ff0a8b82 */ /* 0x000e700000000a00 */
[----:B------:R-:W2:Y:S08]  /*0190*/  @!P3 LDC.64 R8, c[0x0][0x380] ;  /* 0x0000e000ff08bb82 */ /* 0x000eb00000000a00 */
[----:B------:R-:W3:Y:S01]  /*01a0*/  @!P2 LDC.64 R6, c[0x0][0x380] ;  /* 0x0000e000ff06ab82 */ /* 0x000ee20000000a00 */
[----:B0-----:R-:W-:-:S04]  /*01b0*/  @!P1 IMAD.WIDE.U32 R12, R15, 0x4, R12 ;  /* 0x000000040f0c9825 */ /* 0x001fc800078e000c */
[--C-:B------:R-:W-:Y:S01]  /*01c0*/  @!P0 IMAD R17, R17, UR13, R14.reuse ;  /* 0x0000000d11118c24 */ /* 0x100fe2000f8e020e */
[----:B----4-:R-:W4:Y:S01]  /*01d0*/  @!P1 LDG.E R4, desc[UR8][R12.64] ;  /* 0x000000080c049981 */ /* 0x010f22000c1e1900 */
[--C-:B------:R-:W-:Y:S02]  /*01e0*/  @!P3 IMAD R19, R19, UR13, R14.reuse ;  /* 0x0000000d1313bc24 */ /* 0x100fe4000f8e020e */
[----:B------:R-:W-:Y:S02]  /*01f0*/  @!P2 IMAD R21, R21, UR13, R14 ;  /* 0x0000000d1515ac24 */ /* 0x000fe4000f8e020e */
[----:B-1----:R-:W-:-:S04]  /*0200*/  @!P0 IMAD.WIDE.U32 R10, R17, 0x4, R10 ;  /* 0x00000004110a8825 */ /* 0x002fc800078e000a */
[----:B--2---:R-:W-:-:S05]  /*0210*/  @!P3 IMAD.WIDE.U32 R8, R19, 0x4, R8 ;  /* 0x000000041308b825 */ /* 0x004fca00078e0008 */
[----:B------:R-:W2:Y:S01]  /*0220*/  @!P3 LDG.E R23, desc[UR8][R8.64] ;  /* 0x000000080817b981 */ /* 0x000ea2000c1e1900 */
[----:B---3--:R-:W-:-:S03]  /*0230*/  @!P2 IMAD.WIDE.U32 R6, R21, 0x4, R6 ;  /* 0x000000041506a825 */ /* 0x008fc600078e0006 */
[----:B------:R-:W3:Y:S04]  /*0240*/  @!P0 LDG.E R21, desc[UR8][R10.64] ;  /* 0x000000080a158981 */ /* 0x000ee8000c1e1900 */
[----:B------:R0:W5:Y:S01]  /*0250*/  @!P2 LDG.E R25, desc[UR8][R6.64] ;  /* 0x000000080619a981 */ /* 0x000162000c1e1900 */
[----:B------:R-:W1:Y:S01]  /*0260*/  S2UR UR5, SR_CgaCtaId ;  /* 0x00000000000579c3 */ /* 0x000e620000008800 */
[----:B------:R-:W1:Y:S01]  /*0270*/  LDCU UR12, c[0x0][0x364] ;  /* 0x00006c80ff0c77ac */ /* 0x000e620008000800 */
[----:B------:R-:W-:Y:S01]  /*0280*/  IADD3 R15, PT, PT, R5, UR11, RZ ;  /* 0x0000000b050f7c10 */ /* 0x000fe2000fffe0ff */
[----:B------:R-:W-:-:S04]  /*0290*/  UMOV UR4, 0x400 ;  /* 0x0000040000047882 */ /* 0x000fc80000000000 */
[----:B------:R-:W-:-:S05]  /*02a0*/  VIADD R17, R15, UR11 ;  /* 0x0000000b0f117c36 */ /* 0x000fca0008000000 */
[----:B0-----:R-:W-:Y:S01]  /*02b0*/  IADD3 R7, PT, PT, R17, UR11, RZ ;  /* 0x0000000b11077c10 */ /* 0x001fe2000fffe0ff */
[--C-:B-1----:R-:W-:Y:S01]  /*02c0*/  IMAD R12, R5, UR12, R0.reuse ;  /* 0x0000000c050c7c24 */ /* 0x102fe2000f8e0200 */
[----:B------:R-:W-:Y:S01]  /*02d0*/  ULEA UR4, UR5, UR4, 0x18 ;  /* 0x0000000405047291 */ /* 0x000fe2000f8ec0ff */
[----:B------:R-:W-:-:S05]  /*02e0*/  IMAD R6, R15, UR12, R0 ;  /* 0x0000000c0f067c24 */ /* 0x000fca000f8e0200 */
[----:B------:R-:W-:Y:S01]  /*02f0*/  LEA R19, R12, UR4, 0x2 ;  /* 0x000000040c137c11 */ /* 0x000fe2000f8e10ff */
[----:B------:R-:W-:Y:S01]  /*0300*/  IMAD R8, R17, UR12, R0 ;  /* 0x0000000c11087c24 */ /* 0x000fe2000f8e0200 */
[----:B------:R-:W-:-:S04]  /*0310*/  LEA R16, R6, UR4, 0x2 ;  /* 0x0000000406107c11 */ /* 0x000fc8000f8e10ff */
[----:B------:R-:W-:Y:S01]  /*0320*/  LEA R18, R8, UR4, 0x2 ;  /* 0x0000000408127c11 */ /* 0x000fe2000f8e10ff */
[----:B------:R-:W-:Y:S01]  /*0330*/  UIADD3 UR6, UPT, UPT, UR12, -0x1, URZ ;  /* 0xffffffff0c067890 */ /* 0x000fe2000fffe0ff */
[----:B------:R-:W-:Y:S01]  /*0340*/  ISETP.NE.AND P4, PT, R5, RZ, PT ;  /* 0x000000ff0500720c */ /* 0x000fe20003f85270 */
[----:B------:R-:W-:-:S03]  /*0350*/  USHF.L.U32 UR5, UR11, 0x2, URZ ;  /* 0x000000020b057899 */ /* 0x000fc600080006ff */
[----:B------:R-:W-:-:S04]  /*0360*/  ISETP.EQ.OR P4, PT, R0, RZ, !P4 ;  /* 0x000000ff0000720c */ /* 0x000fc80006782670 */
[----:B------:R-:W-:-:S04]  /*0370*/  ISETP.GE.U32.OR P5, PT, R5, UR5, P4 ;  /* 0x0000000505007c0c */ /* 0x000fc8000a7a6470 */
[----:B------:R-:W-:Y:S01]  /*0380*/  ISETP.GE.U32.OR P5, PT, R0, UR6, P5 ;  /* 0x0000000600007c0c */ /* 0x000fe2000afa6470 */
[----:B------:R-:W-:-:S12]  /*0390*/  IMAD R2, R2, UR7, R0 ;  /* 0x0000000702027c24 */ /* 0x000fd8000f8e0200 */
[----:B------:R-:W0:Y:S01]  /*03a0*/  @!P5 LDC.64 R12, c[0x0][0x398] ;  /* 0x0000e600ff0cdb82 */ /* 0x000e220000000a00 */
[----:B------:R-:W-:-:S04]  /*03b0*/  IMAD R2, R3, UR10, R2 ;  /* 0x0000000a03027c24 */ /* 0x000fc8000f8e0202 */
[----:B------:R-:W-:Y:S01]  /*03c0*/  VIADD R20, R2, 0x2 ;  /* 0x0000000202147836 */ /* 0x000fe20000000000 */
[----:B----4-:R1:W-:Y:S02]  /*03d0*/  @!P1 STS [R19], R4 ;  /* 0x0000000413009388 */ /* 0x0103e40000000800 */
[----:B-1----:R-:W-:-:S05]  /*03e0*/  IMAD R4, R7, UR12, R0 ;  /* 0x0000000c07047c24 */ /* 0x002fca000f8e0200 */
[----:B------:R-:W-:Y:S01]  /*03f0*/  LEA R4, R4, UR4, 0x2 ;  /* 0x0000000404047c11 */ /* 0x000fe2000f8e10ff */
[----:B---3--:R-:W-:Y:S04]  /*0400*/  @!P0 STS [R16], R21 ;  /* 0x0000001510008388 */ /* 0x008fe80000000800 */
[----:B--2---:R-:W-:Y:S04]  /*0410*/  @!P3 STS [R18], R23 ;  /* 0x000000171200b388 */ /* 0x004fe80000000800 */
[----:B-----5:R-:W-:Y:S01]  /*0420*/  @!P2 STS [R4], R25 ;  /* 0x000000190400a388 */ /* 0x020fe20000000800 */
[----:B------:R-:W-:Y:S01]  /*0430*/  BAR.SYNC.DEFER_BLOCKING 0x0 ;  /* 0x0000000000007b1d */ /* 0x000fe20000010000 */
[----:B------:R-:W-:-:S04]  /*0440*/  ISETP.GE.U32.AND P1, PT, R0, UR6, PT ;  /* 0x0000000600007c0c */ /* 0x000fc8000bf26070 */
[----:B------:R-:W-:Y:S02]  /*0450*/  ISETP.GE.U32.OR P6, PT, R15, UR5, P1 ;  /* 0x000000050f007c0c */ /* 0x000fe40008fc6470 */
[----:B------:R-:W-:Y:S02]  /*0460*/  ISETP.GE.U32.OR P4, PT, R17, UR5, P1 ;  /* 0x0000000511007c0c */ /* 0x000fe40008f86470 */
[C---:B------:R-:W-:Y:S02]  /*0470*/  ISETP.EQ.OR P6, PT, R0.reuse, RZ, P6 ;  /* 0x000000ff0000720c */ /* 0x040fe400037c2670 */
[----:B------:R-:W-:-:S11]  /*0480*/  ISETP.EQ.OR P4, PT, R0, RZ, P4 ;  /* 0x000000ff0000720c */ /* 0x000fd60002782670 */
[----:B------:R-:W1:Y:S01]  /*0490*/  @!P6 LDC.64 R10, c[0x0][0x398] ;  /* 0x0000e600ff0aeb82 */ /* 0x000e620000000a00 */
[----:B------:R-:W2:Y:S04]  /*04a0*/  @!P5 LDS R6, [R19] ;  /* 0x000000001306d984 */ /* 0x000ea80000000800 */
[----:B------:R-:W3:Y:S03]  /*04b0*/  @!P6 LDS R14, [R16] ;  /* 0x00000000100ee984 */ /* 0x000ee60000000800 */
[----:B------:R-:W4:Y:S01]  /*04c0*/  @!P4 LDC.64 R8, c[0x0][0x398] ;  /* 0x0000e600ff08cb82 */ /* 0x000f220000000a00 */
[----:B------:R-:W5:Y:S01]  /*04d0*/  @!P4 LDS R27, [R18] ;  /* 0x00000000121bc984 */ /* 0x000f620000000800 */
[----:B------:R-:W-:Y:S01]  /*04e0*/  UIADD3 UR4, UPT, UPT, UR13, -0x2, URZ ;  /* 0xfffffffe0d047890 */ /* 0x000fe2000fffe0ff */
[----:B------:R-:W-:-:S04]  /*04f0*/  ISETP.GE.U32.OR P1, PT, R7, UR5, P1 ;  /* 0x0000000507007c0c */ /* 0x000fc80008f26470 */
[----:B------:R-:W-:Y:S01]  /*0500*/  ISETP.EQ.OR P1, PT, R0, RZ, P1 ;  /* 0x000000ff0000720c */ /* 0x000fe20000f22670 */
[--C-:B------:R-:W-:Y:S02]  /*0510*/  @!P5 IMAD R5, R5, UR4, R20.reuse ;  /* 0x000000040505dc24 */ /* 0x100fe4000f8e0214 */
[--C-:B------:R-:W-:Y:S02]  /*0520*/  @!P6 IMAD R15, R15, UR4, R20.reuse ;  /* 0x000000040f0fec24 */ /* 0x100fe4000f8e0214 */
[----:B------:R-:W-:Y:S02]  /*0530*/  @!P4 IMAD R17, R17, UR4, R20 ;  /* 0x000000041111cc24 */ /* 0x000fe4000f8e0214 */
[----:B0-----:R-:W-:-:S04]  /*0540*/  @!P5 IMAD.WIDE.U32 R12, R5, 0x4, R12 ;  /* 0x00000004050cd825 */ /* 0x001fc800078e000c */
[----:B-1----:R-:W-:-:S04]  /*0550*/  @!P6 IMAD.WIDE.U32 R10, R15, 0x4, R10 ;  /* 0x000000040f0ae825 */ /* 0x002fc800078e000a */
[----:B----4-:R-:W-:Y:S01]  /*0560*/  @!P4 IMAD.WIDE.U32 R8, R17, 0x4, R8 ;  /* 0x000000041108c825 */ /* 0x010fe200078e0008 */
[----:B--2---:R0:W-:Y:S04]  /*0570*/  @!P5 STG.E desc[UR8][R12.64], R6 ;  /* 0x000000060c00d986 */ /* 0x0041e8000c101908 */
[----:B---3--:R0:W-:Y:S04]  /*0580*/  @!P6 STG.E desc[UR8][R10.64], R14 ;  /* 0x0000000e0a00e986 */ /* 0x0081e8000c101908 */
[----:B-----5:R0:W-:Y:S01]  /*0590*/  @!P4 STG.E desc[UR8][R8.64], R27 ;  /* 0x0000001b0800c986 */ /* 0x0201e2000c101908 */
[----:B------:R-:W-:Y:S05]  /*05a0*/  @P1 EXIT ;  /* 0x000000000000194d */ /* 0x000fea0003800000 */
[----:B------:R-:W1:Y:S01]  /*05b0*/  LDS R5, [R4] ;  /* 0x0000000004057984 */ /* 0x000e620000000800 */
[----:B------:R-:W2:Y:S01]  /*05c0*/  LDC.64 R2, c[0x0][0x398] ;  /* 0x0000e600ff027b82 */ /* 0x000ea20000000a00 */
[----:B------:R-:W-:-:S04]  /*05d0*/  IMAD R7, R7, UR4, R20 ;  /* 0x0000000407077c24 */ /* 0x000fc8000f8e0214 */
[----:B--2---:R-:W-:-:S05]  /*05e0*/  IMAD.WIDE.U32 R2, R7, 0x4, R2 ;  /* 0x0000000407027825 */ /* 0x004fca00078e0002 */
[----:B-1----:R-:W-:Y:S01]  /*05f0*/  STG.E desc[UR8][R2.64], R5 ;  /* 0x0000000502007986 */ /* 0x002fe2000c101908 */
[----:B------:R-:W-:Y:S05]  /*0600*/  EXIT ;  /* 0x000000000000794d */ /* 0x000fea0003800000 */
.L_x_0:
[----:B------:R-:W-:-:S00]  /*0610*/  BRA `(.L_x_0) ;  /* 0xfffffffc00fc7947 */ /* 0x000fc0000383ffff */
[----:B------:R-:W-:-:S00]  /*0620*/  NOP ;  /* 0x0000000000007918 */ /* 0x000fc00000000000 */
        /* <DEDUP_REMOVED lines=13> */
.L_x_1:


//--------------------- .nv.shared._Z11convolutionPfiiiiS_ --------------------------
	.section	.nv.shared._Z11convolutionPfiiiiS_,"aw",@nobits
	.sectionflags	@""
	.align	16
	.zero		1024


//--------------------- .nv.shared.reserved.0     --------------------------
	.section	.nv.shared.reserved.0,"aw",@nobits
	.weak		__nv_reservedSMEM_offset_0_alias
	.size		__nv_reservedSMEM_offset_0_alias, 0, 64
	.other		__nv_reservedSMEM_offset_0_alias,@"STO_CUDA_RESERVED_SHARED STV_DEFAULT"
__nv_reservedSMEM_offset_0_alias:
	.zero		0
	.zero		64


//--------------------- .nv.constant0._Z11convolutionPfiiiiS_ --------------------------
	.section	.nv.constant0._Z11convolutionPfiiiiS_,"a",@progbits
	.sectionflags	@""
	.align	4
.nv.constant0._Z11convolutionPfiiiiS_:
	.zero		928


//--------------------- SYMBOLS --------------------------

	.type		.nv.reservedSmem.offset0,@object
	.size		.nv.reservedSmem.offset0,0x4
	.type		.nv.reservedSmem.cap,@object
	.size		.nv.reservedSmem.cap,0x4
